//
// Generated by NVIDIA NVVM Compiler
//
// Compiler Build ID: CL-36424714
// Cuda compilation tools, release 13.0, V13.0.88
// Based on NVVM 20.0.0
//

.version 9.0
.target sm_100
.address_size 64

	// .globl	_Z16sumMatrixOnGPU2DPfS_S_ii

.visible .entry _Z16sumMatrixOnGPU2DPfS_S_ii(
	.param .u64 .ptr .align 1 _Z16sumMatrixOnGPU2DPfS_S_ii_param_0,
	.param .u64 .ptr .align 1 _Z16sumMatrixOnGPU2DPfS_S_ii_param_1,
	.param .u64 .ptr .align 1 _Z16sumMatrixOnGPU2DPfS_S_ii_param_2,
	.param .u32 _Z16sumMatrixOnGPU2DPfS_S_ii_param_3,
	.param .u32 _Z16sumMatrixOnGPU2DPfS_S_ii_param_4
)
{
	.reg .pred 	%p<4>;
	.reg .b32 	%r<14>;
	.reg .b32 	%f<4>;
	.reg .b64 	%rd<11>;

	ld.param.u64 	%rd1, [_Z16sumMatrixOnGPU2DPfS_S_ii_param_0];
	ld.param.u64 	%rd2, [_Z16sumMatrixOnGPU2DPfS_S_ii_param_1];
	ld.param.u64 	%rd3, [_Z16sumMatrixOnGPU2DPfS_S_ii_param_2];
	ld.param.u32 	%r2, [_Z16sumMatrixOnGPU2DPfS_S_ii_param_3];
	ld.param.u32 	%r3, [_Z16sumMatrixOnGPU2DPfS_S_ii_param_4];
	mov.u32 	%r5, %tid.x;
	mov.u32 	%r6, %ctaid.x;
	mov.u32 	%r7, %ntid.x;
	mad.lo.s32 	%r8, %r6, %r7, %r5;
	mov.u32 	%r9, %tid.y;
	mov.u32 	%r10, %ctaid.y;
	mov.u32 	%r11, %ntid.y;
	mad.lo.s32 	%r12, %r10, %r11, %r9;
	mad.lo.s32 	%r1, %r2, %r12, %r8;
	setp.ge.s32 	%p1, %r8, %r2;
	setp.ge.s32 	%p2, %r12, %r3;
	or.pred  	%p3, %p1, %p2;
	@%p3 bra 	$L__BB0_2;
	cvta.to.global.u64 	%rd4, %rd1;
	cvta.to.global.u64 	%rd5, %rd2;
	cvta.to.global.u64 	%rd6, %rd3;
	mul.wide.u32 	%rd7, %r1, 4;
	add.s64 	%rd8, %rd4, %rd7;
	ld.global.f32 	%f1, [%rd8];
	add.s64 	%rd9, %rd5, %rd7;
	ld.global.f32 	%f2, [%rd9];
	add.f32 	%f3, %f1, %f2;
	add.s64 	%rd10, %rd6, %rd7;
	st.global.f32 	[%rd10], %f3;
$L__BB0_2:
	ret;

}


// ===== COMPILED SASS (sm_100) =====

	.target	sm_100

	.elftype	@"ET_EXEC"


//--------------------- .note.nv.tkinfo           --------------------------
	.section	.note.nv.tkinfo,"",@"SHT_NOTE"
	.sectionflags	@"SHF_NOTE_NV_TKINFO"
	.tkinfo
        /*0018*/ 	.word	0x00000002
        /*0030*/ 	.string	""
        /*0030*/ 	.string	"ptxas"
        /*0030*/ 	.string	"Cuda compilation tools, release 13.0, V13.0.88"
        /*0030*/ 	.string	"Build cuda_13.0.r13.0/compiler.36424714_0"
        /*0030*/ 	.string	"-arch sm_100 -m 64 "



//--------------------- .note.nv.cuinfo           --------------------------
	.section	.note.nv.cuinfo,"",@"SHT_NOTE"
	.sectionflags	@"SHF_NOTE_NV_CUINFO"
        /*0018*/ 	.short	0x0002
        /*001a*/ 	.short	0x0064
        /*001c*/ 	.short	0x0082
	.zero		2


//--------------------- .nv.info                  --------------------------
	.section	.nv.info,"",@"SHT_CUDA_INFO"
	.align	4


	//----- nvinfo : EIATTR_REGCOUNT
	.align		4
        /*0000*/ 	.byte	0x04, 0x2f
        /*0002*/ 	.short	(.L_1 - .L_0)
	.align		4
.L_0:
        /*0004*/ 	.word	index@(_Z16sumMatrixOnGPU2DPfS_S_ii)
        /*0008*/ 	.word	0x0000000c


	//----- nvinfo : EIATTR_FRAME_SIZE
	.align		4
.L_1:
        /*000c*/ 	.byte	0x04, 0x11
        /*000e*/ 	.short	(.L_3 - .L_2)
	.align		4
.L_2:
        /*0010*/ 	.word	index@(_Z16sumMatrixOnGPU2DPfS_S_ii)
        /*0014*/ 	.word	0x00000000


	//----- nvinfo : EIATTR_MIN_STACK_SIZE
	.align		4
.L_3:
        /*0018*/ 	.byte	0x04, 0x12
        /*001a*/ 	.short	(.L_5 - .L_4)
	.align		4
.L_4:
        /*001c*/ 	.word	index@(_Z16sumMatrixOnGPU2DPfS_S_ii)
        /*0020*/ 	.word	0x00000000
.L_5:


//--------------------- .nv.compat                --------------------------
	.section	.nv.compat,"",@"SHT_CUDA_COMPAT_INFO"
	.align	4
        /*0000*/ 	.byte	0x02, 0x09, 0x00, 0x00, 0x02, 0x02, 0x01, 0x00, 0x02, 0x05, 0x05, 0x00, 0x03, 0x07, 0x01, 0x01
        /*0010*/ 	.byte	0x02, 0x03, 0x00, 0x00, 0x02, 0x06, 0x01, 0x00, 0x04, 0x0b, 0x08, 0x00, 0x09, 0x00, 0x00, 0x00
        /*0020*/ 	.byte	0x00, 0x00, 0x00, 0x00


//--------------------- .nv.info._Z16sumMatrixOnGPU2DPfS_S_ii --------------------------
	.section	.nv.info._Z16sumMatrixOnGPU2DPfS_S_ii,"",@"SHT_CUDA_INFO"
	.sectionflags	@""
	.align	4


	//----- nvinfo : EIATTR_CUDA_API_VERSION
	.align		4
        /*0000*/ 	.byte	0x04, 0x37
        /*0002*/ 	.short	(.L_7 - .L_6)
.L_6:
        /*0004*/ 	.word	0x00000082


	//----- nvinfo : EIATTR_KPARAM_INFO
	.align		4
.L_7:
        /*0008*/ 	.byte	0x04, 0x17
        /*000a*/ 	.short	(.L_9 - .L_8)
.L_8:
        /*000c*/ 	.word	0x00000000
        /*0010*/ 	.short	0x0004
        /*0012*/ 	.short	0x001c
        /*0014*/ 	.byte	0x00, 0xf0, 0x11, 0x00


	//----- nvinfo : EIATTR_KPARAM_INFO
	.align		4
.L_9:
        /*0018*/ 	.byte	0x04, 0x17
        /*001a*/ 	.short	(.L_11 - .L_10)
.L_10:
        /*001c*/ 	.word	0x00000000
        /*0020*/ 	.short	0x0003
        /*0022*/ 	.short	0x0018
        /*0024*/ 	.byte	0x00, 0xf0, 0x11, 0x00


	//----- nvinfo : EIATTR_KPARAM_INFO
	.align		4
.L_11:
        /*0028*/ 	.byte	0x04, 0x17
        /*002a*/ 	.short	(.L_13 - .L_12)
.L_12:
        /*002c*/ 	.word	0x00000000
        /*0030*/ 	.short	0x0002
        /*0032*/ 	.short	0x0010
        /*0034*/ 	.byte	0x00, 0xf5, 0x21, 0x00


	//----- nvinfo : EIATTR_KPARAM_INFO
	.align		4
.L_13:
        /*0038*/ 	.byte	0x04, 0x17
        /*003a*/ 	.short	(.L_15 - .L_14)
.L_14:
        /*003c*/ 	.word	0x00000000
        /*0040*/ 	.short	0x0001
        /*0042*/ 	.short	0x0008
        /*0044*/ 	.byte	0x00, 0xf5, 0x21, 0x00


	//----- nvinfo : EIATTR_KPARAM_INFO
	.align		4
.L_15:
        /*0048*/ 	.byte	0x04, 0x17
        /*004a*/ 	.short	(.L_17 - .L_16)
.L_16:
        /*004c*/ 	.word	0x00000000
        /*0050*/ 	.short	0x0000
        /*0052*/ 	.short	0x0000
        /*0054*/ 	.byte	0x00, 0xf5, 0x21, 0x00


	//----- nvinfo : EIATTR_SPARSE_MMA_MASK
	.align		4
.L_17:
        /*0058*/ 	.byte	0x03, 0x50
        /*005a*/ 	.short	0x0000


	//----- nvinfo : EIATTR_MAXREG_COUNT
	.align		4
        /*005c*/ 	.byte	0x03, 0x1b
        /*005e*/ 	.short	0x00ff


	//----- nvinfo : EIATTR_MERCURY_ISA_VERSION
	.align		4
        /*0060*/ 	.byte	0x03, 0x5f
        /*0062*/ 	.short	0x0101


	//----- nvinfo : EIATTR_VRC_CTA_INIT_COUNT
	.align		4
        /*0064*/ 	.byte	0x02, 0x4a
	.zero		1
	.zero		1


	//----- nvinfo : EIATTR_EXIT_INSTR_OFFSETS
	.align		4
        /*0068*/ 	.byte	0x04, 0x1c
        /*006a*/ 	.short	(.L_19 - .L_18)


	//   ....[0]....
.L_18:
        /*006c*/ 	.word	0x000000d0


	//   ....[1]....
        /*0070*/ 	.word	0x00000190


	//----- nvinfo : EIATTR_CBANK_PARAM_SIZE
	.align		4
.L_19:
        /*0074*/ 	.byte	0x03, 0x19
        /*0076*/ 	.short	0x0020


	//----- nvinfo : EIATTR_PARAM_CBANK
	.align		4
        /*0078*/ 	.byte	0x04, 0x0a
        /*007a*/ 	.short	(.L_21 - .L_20)
	.align		4
.L_20:
        /*007c*/ 	.word	index@(.nv.constant0._Z16sumMatrixOnGPU2DPfS_S_ii)
        /*0080*/ 	.short	0x0380
        /*0082*/ 	.short	0x0020


	//----- nvinfo : EIATTR_SW_WAR
	.align		4
.L_21:
        /*0084*/ 	.byte	0x04, 0x36
        /*0086*/ 	.short	(.L_23 - .L_22)
.L_22:
        /*0088*/ 	.word	0x00000008
.L_23:


//--------------------- .nv.callgraph             --------------------------
	.section	.nv.callgraph,"",@"SHT_CUDA_CALLGRAPH"
	.align	4
	.sectionentsize	8
	.align		4
        /*0000*/ 	.word	0x00000000
	.align		4
        /*0004*/ 	.word	0xffffffff
	.align		4
        /*0008*/ 	.word	0x00000000
	.align		4
        /*000c*/ 	.word	0xfffffffe
	.align		4
        /*0010*/ 	.word	0x00000000
	.align		4
        /*0014*/ 	.word	0xfffffffd
	.align		4
        /*0018*/ 	.word	0x00000000
	.align		4
        /*001c*/ 	.word	0xfffffffc


//--------------------- .text._Z16sumMatrixOnGPU2DPfS_S_ii --------------------------
	.section	.text._Z16sumMatrixOnGPU2DPfS_S_ii,"ax",@progbits
	.align	128
        .global         _Z16sumMatrixOnGPU2DPfS_S_ii
        .type           _Z16sumMatrixOnGPU2DPfS_S_ii,@function
        .size           _Z16sumMatrixOnGPU2DPfS_S_ii,(.L_x_1 - _Z16sumMatrixOnGPU2DPfS_S_ii)
        .other          _Z16sumMatrixOnGPU2DPfS_S_ii,@"STO_CUDA_ENTRY STV_DEFAULT"
_Z16sumMatrixOnGPU2DPfS_S_ii:
.text._Z16sumMatrixOnGPU2DPfS_S_ii:
[----:B------:R-:W-:Y:S01]  /*0000*/  LDC R1, c[0x0][0x37c] ;  /* 0x0000df00ff017b82 */ /* 0x000fe20000000800 */
[----:B------:R-:W0:Y:S07]  /*0010*/  S2R R3, SR_TID.Y ;  /* 0x0000000000037919 */ /* 0x000e2e0000002200 */
[----:B------:R-:W1:Y:S01]  /*0020*/  LDC R5, c[0x0][0x360] ;  /* 0x0000d800ff057b82 */ /* 0x000e620000000800 */
[----:B------:R-:W2:Y:S01]  /*0030*/  LDCU.64 UR6, c[0x0][0x398] ;  /* 0x00007300ff0677ac */ /* 0x000ea20008000a00 */
[----:B------:R-:W1:Y:S06]  /*0040*/  S2R R0, SR_TID.X ;  /* 0x0000000000007919 */ /* 0x000e6c0000002100 */
[----:B------:R-:W0:Y:S08]  /*0050*/  S2UR UR5, SR_CTAID.Y ;  /* 0x00000000000579c3 */ /* 0x000e300000002600 */
[----:B------:R-:W0:Y:S08]  /*0060*/  LDC R2, c[0x0][0x364] ;  /* 0x0000d900ff027b82 */ /* 0x000e300000000800 */
[----:B------:R-:W1:Y:S01]  /*0070*/  S2UR UR4, SR_CTAID.X ;  /* 0x00000000000479c3 */ /* 0x000e620000002500 */
[----:B0-----:R-:W-:-:S05]  /*0080*/  IMAD R3, R2, UR5, R3 ;  /* 0x0000000502037c24 */ /* 0x001fca000f8e0203 */
[----:B--2---:R-:W-:Y:S01]  /*0090*/  ISETP.GE.AND P0, PT, R3, UR7, PT ;  /* 0x0000000703007c0c */ /* 0x004fe2000bf06270 */
[----:B-1----:R-:W-:-:S04]  /*00a0*/  IMAD R0, R5, UR4, R0 ;  /* 0x0000000405007c24 */ /* 0x002fc8000f8e0200 */
[----:B------:R-:W-:Y:S01]  /*00b0*/  IMAD R9, R3, UR6, R0 ;  /* 0x0000000603097c24 */ /* 0x000fe2000f8e0200 */
[----:B------:R-:W-:-:S13]  /*00c0*/  ISETP.GE.OR P0, PT, R0, UR6, P0 ;  /* 0x0000000600007c0c */ /* 0x000fda0008706670 */
[----:B------:R-:W-:Y:S05]  /*00d0*/  @P0 EXIT ;  /* 0x000000000000094d */ /* 0x000fea0003800000 */
[----:B------:R-:W0:Y:S01]  /*00e0*/  LDC.64 R2, c[0x0][0x380] ;  /* 0x0000e000ff027b82 */ /* 0x000e220000000a00 */
[----:B------:R-:W1:Y:S07]  /*00f0*/  LDCU.64 UR4, c[0x0][0x358] ;  /* 0x00006b00ff0477ac */ /* 0x000e6e0008000a00 */
[----:B------:R-:W2:Y:S08]  /*0100*/  LDC.64 R4, c[0x0][0x388] ;  /* 0x0000e200ff047b82 */ /* 0x000eb00000000a00 */
[----:B------:R-:W3:Y:S01]  /*0110*/  LDC.64 R6, c[0x0][0x390] ;  /* 0x0000e400ff067b82 */ /* 0x000ee20000000a00 */
[----:B0-----:R-:W-:-:S06]  /*0120*/  IMAD.WIDE.U32 R2, R9, 0x4, R2 ;  /* 0x0000000409027825 */ /* 0x001fcc00078e0002 */
[----:B-1----:R-:W4:Y:S01]  /*0130*/  LDG.E R2, desc[UR4][R2.64] ;  /* 0x0000000402027981 */ /* 0x002f22000c1e1900 */
[----:B--2---:R-:W-:-:S06]  /*0140*/  IMAD.WIDE.U32 R4, R9, 0x4, R4 ;  /* 0x0000000409047825 */ /* 0x004fcc00078e0004 */
[----:B------:R-:W4:Y:S01]  /*0150*/  LDG.E R5, desc[UR4][R4.64] ;  /* 0x0000000404057981 */ /* 0x000f22000c1e1900 */
[----:B---3--:R-:W-:-:S04]  /*0160*/  IMAD.WIDE.U32 R6, R9, 0x4, R6 ;  /* 0x0000000409067825 */ /* 0x008fc800078e0006 */
[----:B----4-:R-:W-:-:S05]  /*0170*/  FADD R9, R2, R5 ;  /* 0x0000000502097221 */ /* 0x010fca0000000000 */
[----:B------:R-:W-:Y:S01]  /*0180*/  STG.E desc[UR4][R6.64], R9 ;  /* 0x0000000906007986 */ /* 0x000fe2000c101904 */
[----:B------:R-:W-:Y:S05]  /*0190*/  EXIT ;  /* 0x000000000000794d */ /* 0x000fea0003800000 */
.L_x_0:
[----:B------:R-:W-:-:S00]  /*01a0*/  BRA `(.L_x_0) ;  /* 0xfffffffc00fc7947 */ /* 0x000fc0000383ffff */
[----:B------:R-:W-:-:S00]  /*01b0*/  NOP ;  /* 0x0000000000007918 */ /* 0x000fc00000000000 */
        /* <DEDUP_REMOVED lines=12> */
.L_x_1:


//--------------------- .nv.shared.reserved.0     --------------------------
	.section	.nv.shared.reserved.0,"aw",@nobits
	.weak		__nv_reservedSMEM_offset_0_alias
	.size		__nv_reservedSMEM_offset_0_alias, 0, 64
	.other		__nv_reservedSMEM_offset_0_alias,@"STO_CUDA_RESERVED_SHARED STV_DEFAULT"
__nv_reservedSMEM_offset_0_alias:
	.zero		0
	.zero		64


//--------------------- .nv.constant0._Z16sumMatrixOnGPU2DPfS_S_ii --------------------------
	.section	.nv.constant0._Z16sumMatrixOnGPU2DPfS_S_ii,"a",@progbits
	.sectionflags	@""
	.align	4
.nv.constant0._Z16sumMatrixOnGPU2DPfS_S_ii:
	.zero		928


//--------------------- SYMBOLS --------------------------

	.type		.nv.reservedSmem.offset0,@object
	.size		.nv.reservedSmem.offset0,0x4
